//
// Generated by NVIDIA NVVM Compiler
//
// Compiler Build ID: CL-36424714
// Cuda compilation tools, release 13.0, V13.0.88
// Based on NVVM 20.0.0
//

.version 9.0
.target sm_100
.address_size 64

	// .globl	_Z5hellov
.extern .func  (.param .b32 func_retval0) vprintf
(
	.param .b64 vprintf_param_0,
	.param .b64 vprintf_param_1
)
;
.global .align 1 .b8 $str[15] = {103, 114, 105, 100, 68, 105, 109, 32, 105, 115, 32, 37, 100, 10};
.global .align 1 .b8 $str$1[45] = {72, 101, 108, 108, 111, 32, 102, 114, 111, 109, 32, 71, 80, 85, 33, 32, 84, 104, 114, 101, 97, 100, 32, 73, 68, 58, 32, 37, 100, 44, 32, 66, 108, 111, 99, 107, 32, 73, 68, 58, 32, 37, 100, 10};

.visible .entry _Z5hellov()
{
	.local .align 8 .b8 	__local_depot0[8];
	.reg .b64 	%SP;
	.reg .b64 	%SPL;
	.reg .b32 	%r<10>;
	.reg .b64 	%rd<7>;

	mov.u64 	%SPL, __local_depot0;
	cvta.local.u64 	%SP, %SPL;
	add.u64 	%rd1, %SP, 0;
	add.u64 	%rd2, %SPL, 0;
	mov.u32 	%r1, %ctaid.x;
	mov.u32 	%r2, %ntid.x;
	mov.u32 	%r3, %tid.x;
	mad.lo.s32 	%r4, %r1, %r2, %r3;
	mov.u32 	%r5, %nctaid.x;
	st.local.u32 	[%rd2], %r5;
	mov.u64 	%rd3, $str;
	cvta.global.u64 	%rd4, %rd3;
	{ // callseq 0, 0
	.param .b64 param0;
	st.param.b64 	[param0], %rd4;
	.param .b64 param1;
	st.param.b64 	[param1], %rd1;
	.param .b32 retval0;
	call.uni (retval0), 
	vprintf, 
	(
	param0, 
	param1
	);
	ld.param.b32 	%r6, [retval0];
	} // callseq 0
	st.local.v2.u32 	[%rd2], {%r4, %r1};
	mov.u64 	%rd5, $str$1;
	cvta.global.u64 	%rd6, %rd5;
	{ // callseq 1, 0
	.param .b64 param0;
	st.param.b64 	[param0], %rd6;
	.param .b64 param1;
	st.param.b64 	[param1], %rd1;
	.param .b32 retval0;
	call.uni (retval0), 
	vprintf, 
	(
	param0, 
	param1
	);
	ld.param.b32 	%r8, [retval0];
	} // callseq 1
	ret;

}


// ===== COMPILED SASS (sm_100) =====

	.target	sm_100

	.elftype	@"ET_EXEC"


//--------------------- .note.nv.tkinfo           --------------------------
	.section	.note.nv.tkinfo,"",@"SHT_NOTE"
	.sectionflags	@"SHF_NOTE_NV_TKINFO"
	.tkinfo
        /*0018*/ 	.word	0x00000002
        /*0030*/ 	.string	""
        /*0030*/ 	.string	"ptxas"
        /*0030*/ 	.string	"Cuda compilation tools, release 13.0, V13.0.88"
        /*0030*/ 	.string	"Build cuda_13.0.r13.0/compiler.36424714_0"
        /*0030*/ 	.string	"-arch sm_100 -m 64 "



//--------------------- .note.nv.cuinfo           --------------------------
	.section	.note.nv.cuinfo,"",@"SHT_NOTE"
	.sectionflags	@"SHF_NOTE_NV_CUINFO"
        /*0018*/ 	.short	0x0002
        /*001a*/ 	.short	0x0064
        /*001c*/ 	.short	0x0082
	.zero		2


//--------------------- .nv.info                  --------------------------
	.section	.nv.info,"",@"SHT_CUDA_INFO"
	.align	4


	//----- nvinfo : EIATTR_REGCOUNT
	.align		4
        /*0000*/ 	.byte	0x04, 0x2f
        /*0002*/ 	.short	(.L_3 - .L_2)
	.align		4
.L_2:
        /*0004*/ 	.word	index@(_Z5hellov)
        /*0008*/ 	.word	0x00000018


	//----- nvinfo : EIATTR_FRAME_SIZE
	.align		4
.L_3:
        /*000c*/ 	.byte	0x04, 0x11
        /*000e*/ 	.short	(.L_5 - .L_4)
	.align		4
.L_4:
        /*0010*/ 	.word	index@(_Z5hellov)
        /*0014*/ 	.word	0x00000008


	//----- nvinfo : EIATTR_MIN_STACK_SIZE
	.align		4
.L_5:
        /*0018*/ 	.byte	0x04, 0x12
        /*001a*/ 	.short	(.L_7 - .L_6)
	.align		4
.L_6:
        /*001c*/ 	.word	index@(_Z5hellov)
        /*0020*/ 	.word	0x00000008
.L_7:


//--------------------- .nv.compat                --------------------------
	.section	.nv.compat,"",@"SHT_CUDA_COMPAT_INFO"
	.align	4
        /*0000*/ 	.byte	0x02, 0x09, 0x00, 0x00, 0x02, 0x02, 0x01, 0x00, 0x02, 0x05, 0x05, 0x00, 0x03, 0x07, 0x01, 0x01
        /*0010*/ 	.byte	0x02, 0x03, 0x00, 0x00, 0x02, 0x06, 0x01, 0x00, 0x04, 0x0b, 0x08, 0x00, 0x09, 0x00, 0x00, 0x00
        /*0020*/ 	.byte	0x00, 0x00, 0x00, 0x00


//--------------------- .nv.info._Z5hellov        --------------------------
	.section	.nv.info._Z5hellov,"",@"SHT_CUDA_INFO"
	.sectionflags	@""
	.align	4


	//----- nvinfo : EIATTR_CUDA_API_VERSION
	.align		4
        /*0000*/ 	.byte	0x04, 0x37
        /*0002*/ 	.short	(.L_9 - .L_8)
.L_8:
        /*0004*/ 	.word	0x00000082


	//----- nvinfo : EIATTR_SPARSE_MMA_MASK
	.align		4
.L_9:
        /*0008*/ 	.byte	0x03, 0x50
        /*000a*/ 	.short	0x0000


	//----- nvinfo : EIATTR_MAXREG_COUNT
	.align		4
        /*000c*/ 	.byte	0x03, 0x1b
        /*000e*/ 	.short	0x00ff


	//----- nvinfo : EIATTR_EXTERNS
	.align		4
        /*0010*/ 	.byte	0x04, 0x0f
        /*0012*/ 	.short	(.L_11 - .L_10)


	//   ....[0]....
	.align		4
.L_10:
        /*0014*/ 	.word	index@(vprintf)


	//----- nvinfo : EIATTR_MERCURY_ISA_VERSION
	.align		4
.L_11:
        /*0018*/ 	.byte	0x03, 0x5f
        /*001a*/ 	.short	0x0101


	//----- nvinfo : EIATTR_VRC_CTA_INIT_COUNT
	.align		4
        /*001c*/ 	.byte	0x02, 0x4a
	.zero		1
	.zero		1


	//----- nvinfo : EIATTR_SYSCALL_OFFSETS
	.align		4
        /*0020*/ 	.byte	0x04, 0x46
        /*0022*/ 	.short	(.L_13 - .L_12)


	//   ....[0]....
.L_12:
        /*0024*/ 	.word	0x00000140


	//   ....[1]....
        /*0028*/ 	.word	0x000001d0


	//----- nvinfo : EIATTR_EXIT_INSTR_OFFSETS
	.align		4
.L_13:
        /*002c*/ 	.byte	0x04, 0x1c
        /*002e*/ 	.short	(.L_15 - .L_14)


	//   ....[0]....
.L_14:
        /*0030*/ 	.word	0x000001e0


	//----- nvinfo : EIATTR_SW_WAR
	.align		4
.L_15:
        /*0034*/ 	.byte	0x04, 0x36
        /*0036*/ 	.short	(.L_17 - .L_16)
.L_16:
        /*0038*/ 	.word	0x00000008
.L_17:


//--------------------- .nv.callgraph             --------------------------
	.section	.nv.callgraph,"",@"SHT_CUDA_CALLGRAPH"
	.align	4
	.sectionentsize	8
	.align		4
        /*0000*/ 	.word	0x00000000
	.align		4
        /*0004*/ 	.word	0xffffffff
	.align		4
        /*0008*/ 	.word	index@(_Z5hellov)
	.align		4
        /*000c*/ 	.word	index@(vprintf)
	.align		4
        /*0010*/ 	.word	0x00000000
	.align		4
        /*0014*/ 	.word	0xfffffffe
	.align		4
        /*0018*/ 	.word	0x00000000
	.align		4
        /*001c*/ 	.word	0xfffffffd
	.align		4
        /*0020*/ 	.word	0x00000000
	.align		4
        /*0024*/ 	.word	0xfffffffc


//--------------------- .nv.constant4             --------------------------
	.section	.nv.constant4,"a",@progbits
	.align	8
	.align		8
.nv.constant4:
        /*0000*/ 	.dword	vprintf
	.align		8
        /*0008*/ 	.dword	$str
	.align		8
        /*0010*/ 	.dword	$str$1


//--------------------- .text._Z5hellov           --------------------------
	.section	.text._Z5hellov,"ax",@progbits
	.align	128
        .global         _Z5hellov
        .type           _Z5hellov,@function
        .size           _Z5hellov,(.L_x_3 - _Z5hellov)
        .other          _Z5hellov,@"STO_CUDA_ENTRY STV_DEFAULT"
_Z5hellov:
.text._Z5hellov:
[----:B------:R-:W0:Y:S01]  /*0000*/  LDC R1, c[0x0][0x37c] ;  /* 0x0000df00ff017b82 */ /* 0x000e220000000800 */
[----:B------:R-:W1:Y:S01]  /*0010*/  LDCU UR5, c[0x0][0x2fc] ;  /* 0x00005f80ff0577ac */ /* 0x000e620008000800 */
[----:B------:R-:W2:Y:S01]  /*0020*/  S2R R16, SR_TID.X ;  /* 0x0000000000107919 */ /* 0x000ea20000002100 */
[----:B0-----:R-:W-:Y:S01]  /*0030*/  VIADD R1, R1, 0xfffffff8 ;  /* 0xfffffff801017836 */ /* 0x001fe20000000000 */
[----:B------:R-:W-:Y:S01]  /*0040*/  MOV R2, 0x0 ;  /* 0x0000000000027802 */ /* 0x000fe20000000f00 */
[----:B------:R-:W2:Y:S03]  /*0050*/  LDCU UR6, c[0x0][0x360] ;  /* 0x00006c00ff0677ac */ /* 0x000ea60008000800 */
[----:B------:R-:W0:Y:S01]  /*0060*/  LDC R0, c[0x0][0x370] ;  /* 0x0000dc00ff007b82 */ /* 0x000e220000000800 */
[----:B------:R-:W2:Y:S01]  /*0070*/  S2R R17, SR_CTAID.X ;  /* 0x0000000000117919 */ /* 0x000ea20000002500 */
[----:B------:R-:W3:Y:S01]  /*0080*/  LDCU UR4, c[0x0][0x2f8] ;  /* 0x00005f00ff0477ac */ /* 0x000ee20008000800 */
[----:B------:R-:W4:Y:S05]  /*0090*/  LDCU.64 UR8, c[0x4][0x8] ;  /* 0x01000100ff0877ac */ /* 0x000f2a0008000a00 */
[----:B------:R5:W2:Y:S01]  /*00a0*/  LDC.64 R8, c[0x4][R2] ;  /* 0x0100000002087b82 */ /* 0x000aa20000000a00 */
[----:B---3--:R-:W-:Y:S01]  /*00b0*/  IADD3 R18, P0, PT, R1, UR4, RZ ;  /* 0x0000000401127c10 */ /* 0x008fe2000ff1e0ff */
[----:B0-----:R5:W-:Y:S03]  /*00c0*/  STL [R1], R0 ;  /* 0x0000000001007387 */ /* 0x001be60000100800 */
[----:B-1----:R-:W-:Y:S01]  /*00d0*/  IADD3.X R19, PT, PT, RZ, UR5, RZ, P0, !PT ;  /* 0x00000005ff137c10 */ /* 0x002fe200087fe4ff */
[----:B----4-:R-:W-:Y:S01]  /*00e0*/  IMAD.U32 R4, RZ, RZ, UR8 ;  /* 0x00000008ff047e24 */ /* 0x010fe2000f8e00ff */
[----:B------:R-:W-:Y:S01]  /*00f0*/  MOV R6, R18 ;  /* 0x0000001200067202 */ /* 0x000fe20000000f00 */
[----:B------:R-:W-:-:S02]  /*0100*/  IMAD.U32 R5, RZ, RZ, UR9 ;  /* 0x00000009ff057e24 */ /* 0x000fc4000f8e00ff */
[----:B------:R-:W-:Y:S02]  /*0110*/  IMAD.MOV.U32 R7, RZ, RZ, R19 ;  /* 0x000000ffff077224 */ /* 0x000fe400078e0013 */
[----:B--2---:R-:W-:-:S07]  /*0120*/  IMAD R16, R17, UR6, R16 ;  /* 0x0000000611107c24 */ /* 0x004fce000f8e0210 */
[----:B------:R-:W-:-:S07]  /*0130*/  LEPC R20, `(.L_x_0) ;  /* 0x000000001014794e */ /* 0x000fce0000000000 */
[----:B-----5:R-:W-:Y:S05]  /*0140*/  CALL.ABS.NOINC R8 ;  /* 0x0000000008007343 */ /* 0x020fea0003c00000 */
.L_x_0:
[----:B------:R0:W-:Y:S01]  /*0150*/  STL.64 [R1], R16 ;  /* 0x0000001001007387 */ /* 0x0001e20000100a00 */
[----:B------:R-:W1:Y:S01]  /*0160*/  LDC.64 R2, c[0x4][R2] ;  /* 0x0100000002027b82 */ /* 0x000e620000000a00 */
[----:B------:R-:W2:Y:S01]  /*0170*/  LDCU.64 UR4, c[0x4][0x10] ;  /* 0x01000200ff0477ac */ /* 0x000ea20008000a00 */
[----:B------:R-:W-:Y:S01]  /*0180*/  MOV R6, R18 ;  /* 0x0000001200067202 */ /* 0x000fe20000000f00 */
[----:B------:R-:W-:Y:S01]  /*0190*/  IMAD.MOV.U32 R7, RZ, RZ, R19 ;  /* 0x000000ffff077224 */ /* 0x000fe200078e0013 */
[----:B--2---:R-:W-:Y:S01]  /*01a0*/  MOV R4, UR4 ;  /* 0x0000000400047c02 */ /* 0x004fe20008000f00 */
[----:B0-----:R-:W-:-:S07]  /*01b0*/  IMAD.U32 R5, RZ, RZ, UR5 ;  /* 0x00000005ff057e24 */ /* 0x001fce000f8e00ff */
[----:B------:R-:W-:-:S07]  /*01c0*/  LEPC R20, `(.L_x_1) ;  /* 0x000000001014794e */ /* 0x000fce0000000000 */
[----:B-1----:R-:W-:Y:S05]  /*01d0*/  CALL.ABS.NOINC R2 ;  /* 0x0000000002007343 */ /* 0x002fea0003c00000 */
.L_x_1:
[----:B------:R-:W-:Y:S05]  /*01e0*/  EXIT ;  /* 0x000000000000794d */ /* 0x000fea0003800000 */
.L_x_2:
[----:B------:R-:W-:-:S00]  /*01f0*/  BRA `(.L_x_2) ;  /* 0xfffffffc00fc7947 */ /* 0x000fc0000383ffff */
[----:B------:R-:W-:-:S00]  /*0200*/  NOP ;  /* 0x0000000000007918 */ /* 0x000fc00000000000 */
[----:B------:R-:W-:-:S00]  /*0210*/  NOP ;  /* 0x0000000000007918 */ /* 0x000fc00000000000 */
[----:B------:R-:W-:-:S00]  /*0220*/  NOP ;  /* 0x0000000000007918 */ /* 0x000fc00000000000 */
[----:B------:R-:W-:-:S00]  /*0230*/  NOP ;  /* 0x0000000000007918 */ /* 0x000fc00000000000 */
[----:B------:R-:W-:-:S00]  /*0240*/  NOP ;  /* 0x0000000000007918 */ /* 0x000fc00000000000 */
[----:B------:R-:W-:-:S00]  /*0250*/  NOP ;  /* 0x0000000000007918 */ /* 0x000fc00000000000 */
[----:B------:R-:W-:-:S00]  /*0260*/  NOP ;  /* 0x0000000000007918 */ /* 0x000fc00000000000 */
[----:B------:R-:W-:-:S00]  /*0270*/  NOP ;  /* 0x0000000000007918 */ /* 0x000fc00000000000 */
.L_x_3:


//--------------------- .nv.global.init           --------------------------
	.section	.nv.global.init,"aw",@progbits
.nv.global.init:
	.type		$str,@object
	.size		$str,($str$1 - $str)
$str:
        /*0000*/ 	.byte	0x67, 0x72, 0x69, 0x64, 0x44, 0x69, 0x6d, 0x20, 0x69, 0x73, 0x20, 0x25, 0x64, 0x0a, 0x00
	.type		$str$1,@object
	.size		$str$1,(.L_1 - $str$1)
$str$1:
        /*000f*/ 	.byte	0x48, 0x65, 0x6c, 0x6c, 0x6f, 0x20, 0x66, 0x72, 0x6f, 0x6d, 0x20, 0x47, 0x50, 0x55, 0x21, 0x20
        /*001f*/ 	.byte	0x54, 0x68, 0x72, 0x65, 0x61, 0x64, 0x20, 0x49, 0x44, 0x3a, 0x20, 0x25, 0x64, 0x2c, 0x20, 0x42
        /*002f*/ 	.byte	0x6c, 0x6f, 0x63, 0x6b, 0x20, 0x49, 0x44, 0x3a, 0x20, 0x25, 0x64, 0x0a, 0x00
.L_1:


//--------------------- .nv.shared.reserved.0     --------------------------
	.section	.nv.shared.reserved.0,"aw",@nobits
	.weak		__nv_reservedSMEM_offset_0_alias
	.size		__nv_reservedSMEM_offset_0_alias, 0, 64
	.other		__nv_reservedSMEM_offset_0_alias,@"STO_CUDA_RESERVED_SHARED STV_DEFAULT"
__nv_reservedSMEM_offset_0_alias:
	.zero		0
	.zero		64


//--------------------- .nv.constant0._Z5hellov   --------------------------
	.section	.nv.constant0._Z5hellov,"a",@progbits
	.sectionflags	@""
	.align	4
.nv.constant0._Z5hellov:
	.zero		896


//--------------------- SYMBOLS --------------------------

	.type		.nv.reservedSmem.offset0,@object
	.size		.nv.reservedSmem.offset0,0x4
	.type		vprintf,@function
